	.headerflags	@"EF_CUDA_TEXMODE_UNIFIED EF_CUDA_64BIT_ADDRESS EF_CUDA_ACCELERATORS EF_CUDA_SM90 EF_CUDA_VIRTUAL_SM(EF_CUDA_SM90)"
	.elftype	@"ET_EXEC"


//--------------------- .nv.info                  --------------------------
	.section	.nv.info,"",@"SHT_CUDA_INFO"
	.align	4


	//----- nvinfo : EIATTR_REGCOUNT
	.align		4
        /*0000*/ 	.byte	0x04, 0x2f
        /*0002*/ 	.short	(.L_1 - .L_0)
	.align		4
.L_0:
        /*0004*/ 	.word	index@(triton_poi_fused_convolution_14)
        /*0008*/ 	.word	0x0000000c


	//----- nvinfo : EIATTR_MIN_STACK_SIZE
	.align		4
.L_1:
        /*000c*/ 	.byte	0x04, 0x12
        /*000e*/ 	.short	(.L_3 - .L_2)
	.align		4
.L_2:
        /*0010*/ 	.word	index@(triton_poi_fused_convolution_14)
        /*0014*/ 	.word	0x00000000


	//----- nvinfo : EIATTR_FRAME_SIZE
	.align		4
.L_3:
        /*0018*/ 	.byte	0x04, 0x11
        /*001a*/ 	.short	(.L_5 - .L_4)
	.align		4
.L_4:
        /*001c*/ 	.word	index@(triton_poi_fused_convolution_14)
        /*0020*/ 	.word	0x00000000


	//----- nvinfo : EIATTR_MIN_STACK_SIZE
	.align		4
.L_5:
        /*0024*/ 	.byte	0x04, 0x12
        /*0026*/ 	.short	(.L_7 - .L_6)
	.align		4
.L_6:
        /*0028*/ 	.word	index@(triton_poi_fused_convolution_14)
        /*002c*/ 	.word	0x00000000
.L_7:


//--------------------- .nv.info.triton_poi_fused_convolution_14 --------------------------
	.section	.nv.info.triton_poi_fused_convolution_14,"",@"SHT_CUDA_INFO"
	.sectionflags	@""
	.align	4


	//----- nvinfo : EIATTR_CUDA_API_VERSION
	.align		4
        /*0000*/ 	.byte	0x04, 0x37
        /*0002*/ 	.short	(.L_9 - .L_8)
.L_8:
        /*0004*/ 	.word	0x0000007c


	//----- nvinfo : EIATTR_KPARAM_INFO
	.align		4
.L_9:
        /*0008*/ 	.byte	0x04, 0x17
        /*000a*/ 	.short	(.L_11 - .L_10)
.L_10:
        /*000c*/ 	.word	0x00000000
        /*0010*/ 	.short	0x0002
        /*0012*/ 	.short	0x0010
        /*0014*/ 	.byte	0x00, 0xf0, 0x11, 0x00


	//----- nvinfo : EIATTR_KPARAM_INFO
	.align		4
.L_11:
        /*0018*/ 	.byte	0x04, 0x17
        /*001a*/ 	.short	(.L_13 - .L_12)
.L_12:
        /*001c*/ 	.word	0x00000000
        /*0020*/ 	.short	0x0001
        /*0022*/ 	.short	0x0008
        /*0024*/ 	.byte	0x00, 0xf4, 0x21, 0x00


	//----- nvinfo : EIATTR_KPARAM_INFO
	.align		4
.L_13:
        /*0028*/ 	.byte	0x04, 0x17
        /*002a*/ 	.short	(.L_15 - .L_14)
.L_14:
        /*002c*/ 	.word	0x00000000
        /*0030*/ 	.short	0x0000
        /*0032*/ 	.short	0x0000
        /*0034*/ 	.byte	0x00, 0xf4, 0x21, 0x00


	//----- nvinfo : EIATTR_SPARSE_MMA_MASK
	.align		4
.L_15:
        /*0038*/ 	.byte	0x03, 0x50
        /*003a*/ 	.short	0x0000


	//----- nvinfo : EIATTR_MAXREG_COUNT
	.align		4
        /*003c*/ 	.byte	0x03, 0x1b
        /*003e*/ 	.short	0x00ff


	//----- nvinfo : EIATTR_EXIT_INSTR_OFFSETS
	.align		4
        /*0040*/ 	.byte	0x04, 0x1c
        /*0042*/ 	.short	(.L_17 - .L_16)


	//   ....[0]....
.L_16:
        /*0044*/ 	.word	0x00000150


	//----- nvinfo : EIATTR_REQNTID
	.align		4
.L_17:
        /*0048*/ 	.byte	0x04, 0x10
        /*004a*/ 	.short	(.L_19 - .L_18)
.L_18:
        /*004c*/ 	.word	0x00000080
        /*0050*/ 	.word	0x00000001
        /*0054*/ 	.word	0x00000001


	//----- nvinfo : EIATTR_CBANK_PARAM_SIZE
	.align		4
.L_19:
        /*0058*/ 	.byte	0x03, 0x19
        /*005a*/ 	.short	0x0014


	//----- nvinfo : EIATTR_PARAM_CBANK
	.align		4
        /*005c*/ 	.byte	0x04, 0x0a
        /*005e*/ 	.short	(.L_21 - .L_20)
	.align		4
.L_20:
        /*0060*/ 	.word	index@(.nv.constant0.triton_poi_fused_convolution_14)
        /*0064*/ 	.short	0x0210
        /*0066*/ 	.short	0x0014


	//----- nvinfo : EIATTR_SW_WAR
	.align		4
.L_21:
        /*0068*/ 	.byte	0x04, 0x36
        /*006a*/ 	.short	(.L_23 - .L_22)
.L_22:
        /*006c*/ 	.word	0x00000008
.L_23:


//--------------------- .nv.callgraph             --------------------------
	.section	.nv.callgraph,"",@"SHT_CUDA_CALLGRAPH"
	.align	4
	.sectionentsize	8
	.align		4
        /*0000*/ 	.word	0x00000000
	.align		4
        /*0004*/ 	.word	0xffffffff
	.align		4
        /*0008*/ 	.word	0x00000000
	.align		4
        /*000c*/ 	.word	0xfffffffe
	.align		4
        /*0010*/ 	.word	0x00000000
	.align		4
        /*0014*/ 	.word	0xfffffffd
	.align		4
        /*0018*/ 	.word	0x00000000
	.align		4
        /*001c*/ 	.word	0xfffffffc


//--------------------- .text.triton_poi_fused_convolution_14 --------------------------
	.section	.text.triton_poi_fused_convolution_14,"ax",@progbits
	.align	128
        .global         triton_poi_fused_convolution_14
        .type           triton_poi_fused_convolution_14,@function
        .size           triton_poi_fused_convolution_14,(.L_x_1 - triton_poi_fused_convolution_14)
        .other          triton_poi_fused_convolution_14,@"STO_CUDA_ENTRY STV_DEFAULT"
triton_poi_fused_convolution_14:
.text.triton_poi_fused_convolution_14:
[----:B------:R-:W-:Y:S01]  /*0000*/  LDC R1, c[0x0][0x28] ;  /* 0x00000a00ff017b82 */ /* 0x000fe20000000800 */
[----:B------:R-:W1:Y:S07]  /*0010*/  S2R R0, SR_TID.X ;  /* 0x0000000000007919 */ /* 0x000e6e0000002100 */
[----:B------:R-:W2:Y:S01]  /*0020*/  LDC.64 R2, c[0x0][0x210] ;  /* 0x00008400ff027b82 */ /* 0x000ea20000000a00 */
[----:B------:R-:W-:Y:S01]  /*0030*/  ULDC.64 UR4, c[0x0][0x208] ;  /* 0x0000820000047ab9 */ /* 0x000fe20000000a00 */
[----:B------:R-:W3:Y:S01]  /*0040*/  S2R R7, SR_CTAID.X ;  /* 0x0000000000077919 */ /* 0x000ee20000002500 */
[----:B-1----:R-:W-:-:S02]  /*0050*/  LOP3.LUT R0, R0, 0x7f, RZ, 0xc0, !PT ;  /* 0x0000007f00007812 */ /* 0x002fc400078ec0ff */
[----:B---3--:R-:W-:-:S03]  /*0060*/  SHF.R.S32.HI R4, RZ, 0x18, R7 ;  /* 0x00000018ff047819 */ /* 0x008fc60000011407 */
[----:B------:R-:W-:Y:S01]  /*0070*/  IMAD R7, R7, 0x80, R0 ;  /* 0x0000008007077824 */ /* 0x000fe200078e0200 */
[----:B------:R-:W-:-:S03]  /*0080*/  SGXT R0, R4, 0x1 ;  /* 0x000000010400781a */ /* 0x000fc60000000200 */
[----:B--2---:R-:W-:Y:S01]  /*0090*/  IMAD.WIDE R2, R7, 0x4, R2 ;  /* 0x0000000407027825 */ /* 0x004fe200078e0202 */
[----:B------:R-:W1:Y:S01]  /*00a0*/  LDC.64 R4, c[0x0][0x218] ;  /* 0x00008600ff047b82 */ /* 0x000e620000000a00 */
[----:B------:R-:W-:-:S04]  /*00b0*/  LEA.HI R0, R0, R7, RZ, 0x8 ;  /* 0x0000000700007211 */ /* 0x000fc800078f40ff */
[----:B------:R-:W-:-:S04]  /*00c0*/  SHF.R.S32.HI R0, RZ, 0x8, R0 ;  /* 0x00000008ff007819 */ /* 0x000fc80000011400 */
[----:B------:R-:W-:-:S04]  /*00d0*/  LEA.HI R6, R0, R0, RZ, 0x2 ;  /* 0x0000000000067211 */ /* 0x000fc800078f10ff */
[----:B------:R-:W-:-:S05]  /*00e0*/  LOP3.LUT R9, R6, 0xfffffffc, RZ, 0xc0, !PT ;  /* 0xfffffffc06097812 */ /* 0x000fca00078ec0ff */
[----:B------:R-:W-:Y:S02]  /*00f0*/  IMAD.IADD R9, R0, 0x1, -R9 ;  /* 0x0000000100097824 */ /* 0x000fe400078e0a09 */
[----:B------:R-:W2:Y:S02]  /*0100*/  LDG.E R0, desc[UR4][R2.64] ;  /* 0x0000000402007981 */ /* 0x000ea4000c1e1900 */
[----:B-1----:R-:W-:-:S06]  /*0110*/  IMAD.WIDE R4, R9, 0x4, R4 ;  /* 0x0000000409047825 */ /* 0x002fcc00078e0204 */
[----:B------:R-:W2:Y:S02]  /*0120*/  LDG.E.EL R5, desc[UR4][R4.64] ;  /* 0x0000000404057981 */ /* 0x000ea4000c2e1900 */
[----:B--2---:R-:W-:-:S05]  /*0130*/  FADD R7, R0, R5 ;  /* 0x0000000500077221 */ /* 0x004fca0000000000 */
[----:B------:R-:W-:Y:S01]  /*0140*/  STG.E desc[UR4][R2.64], R7 ;  /* 0x0000000702007986 */ /* 0x000fe2000c101904 */
[----:B------:R-:W-:Y:S05]  /*0150*/  EXIT ;  /* 0x000000000000794d */ /* 0x000fea0003800000 */
.L_x_0:
[----:B------:R-:W-:-:S00]  /*0160*/  BRA `(.L_x_0) ;  /* 0xfffffffc00fc7947 */ /* 0x000fc0000383ffff */
[----:B------:R-:W-:-:S00]  /*0170*/  NOP ;  /* 0x0000000000007918 */ /* 0x000fc00000000000 */
        /* <DEDUP_REMOVED lines=8> */
.L_x_1:


//--------------------- .nv.constant0.triton_poi_fused_convolution_14 --------------------------
	.section	.nv.constant0.triton_poi_fused_convolution_14,"a",@progbits
	.sectionflags	@""
	.align	4
.nv.constant0.triton_poi_fused_convolution_14:
	.zero		548
